	.headerflags	@"EF_CUDA_TEXMODE_UNIFIED EF_CUDA_64BIT_ADDRESS EF_CUDA_ACCELERATORS EF_CUDA_SM90 EF_CUDA_VIRTUAL_SM(EF_CUDA_SM90)"
	.elftype	@"ET_EXEC"


//--------------------- .nv.info                  --------------------------
	.section	.nv.info,"",@"SHT_CUDA_INFO"
	.align	4


	//----- nvinfo : EIATTR_REGCOUNT
	.align		4
        /*0000*/ 	.byte	0x04, 0x2f
        /*0002*/ 	.short	(.L_3 - .L_2)
	.align		4
.L_2:
        /*0004*/ 	.word	index@(triton_poi_fused__native_batch_norm_legit_no_training_add_convolution_leaky_relu_14)
        /*0008*/ 	.word	0x00000026


	//----- nvinfo : EIATTR_MIN_STACK_SIZE
	.align		4
.L_3:
        /*000c*/ 	.byte	0x04, 0x12
        /*000e*/ 	.short	(.L_5 - .L_4)
	.align		4
.L_4:
        /*0010*/ 	.word	index@(triton_poi_fused__native_batch_norm_legit_no_training_add_convolution_leaky_relu_14)
        /*0014*/ 	.word	0x00000000


	//----- nvinfo : EIATTR_FRAME_SIZE
	.align		4
.L_5:
        /*0018*/ 	.byte	0x04, 0x11
        /*001a*/ 	.short	(.L_7 - .L_6)
	.align		4
.L_6:
        /*001c*/ 	.word	index@(triton_poi_fused__native_batch_norm_legit_no_training_add_convolution_leaky_relu_14)
        /*0020*/ 	.word	0x00000000


	//----- nvinfo : EIATTR_MIN_STACK_SIZE
	.align		4
.L_7:
        /*0024*/ 	.byte	0x04, 0x12
        /*0026*/ 	.short	(.L_9 - .L_8)
	.align		4
.L_8:
        /*0028*/ 	.word	index@(triton_poi_fused__native_batch_norm_legit_no_training_add_convolution_leaky_relu_14)
        /*002c*/ 	.word	0x00000000
.L_9:


//--------------------- .nv.info.triton_poi_fused__native_batch_norm_legit_no_training_add_convolution_leaky_relu_14 --------------------------
	.section	.nv.info.triton_poi_fused__native_batch_norm_legit_no_training_add_convolution_leaky_relu_14,"",@"SHT_CUDA_INFO"
	.sectionflags	@""
	.align	4


	//----- nvinfo : EIATTR_CUDA_API_VERSION
	.align		4
        /*0000*/ 	.byte	0x04, 0x37
        /*0002*/ 	.short	(.L_11 - .L_10)
.L_10:
        /*0004*/ 	.word	0x0000007c


	//----- nvinfo : EIATTR_KPARAM_INFO
	.align		4
.L_11:
        /*0008*/ 	.byte	0x04, 0x17
        /*000a*/ 	.short	(.L_13 - .L_12)
.L_12:
        /*000c*/ 	.word	0x00000000
        /*0010*/ 	.short	0x0009
        /*0012*/ 	.short	0x0048
        /*0014*/ 	.byte	0x00, 0xf0, 0x11, 0x00


	//----- nvinfo : EIATTR_KPARAM_INFO
	.align		4
.L_13:
        /*0018*/ 	.byte	0x04, 0x17
        /*001a*/ 	.short	(.L_15 - .L_14)
.L_14:
        /*001c*/ 	.word	0x00000000
        /*0020*/ 	.short	0x0008
        /*0022*/ 	.short	0x0040
        /*0024*/ 	.byte	0x00, 0xf4, 0x21, 0x00


	//----- nvinfo : EIATTR_KPARAM_INFO
	.align		4
.L_15:
        /*0028*/ 	.byte	0x04, 0x17
        /*002a*/ 	.short	(.L_17 - .L_16)
.L_16:
        /*002c*/ 	.word	0x00000000
        /*0030*/ 	.short	0x0007
        /*0032*/ 	.short	0x0038
        /*0034*/ 	.byte	0x00, 0xf4, 0x21, 0x00


	//----- nvinfo : EIATTR_KPARAM_INFO
	.align		4
.L_17:
        /*0038*/ 	.byte	0x04, 0x17
        /*003a*/ 	.short	(.L_19 - .L_18)
.L_18:
        /*003c*/ 	.word	0x00000000
        /*0040*/ 	.short	0x0006
        /*0042*/ 	.short	0x0030
        /*0044*/ 	.byte	0x00, 0xf4, 0x21, 0x00


	//----- nvinfo : EIATTR_KPARAM_INFO
	.align		4
.L_19:
        /*0048*/ 	.byte	0x04, 0x17
        /*004a*/ 	.short	(.L_21 - .L_20)
.L_20:
        /*004c*/ 	.word	0x00000000
        /*0050*/ 	.short	0x0005
        /*0052*/ 	.short	0x0028
        /*0054*/ 	.byte	0x00, 0xf4, 0x21, 0x00


	//----- nvinfo : EIATTR_KPARAM_INFO
	.align		4
.L_21:
        /*0058*/ 	.byte	0x04, 0x17
        /*005a*/ 	.short	(.L_23 - .L_22)
.L_22:
        /*005c*/ 	.word	0x00000000
        /*0060*/ 	.short	0x0004
        /*0062*/ 	.short	0x0020
        /*0064*/ 	.byte	0x00, 0xf4, 0x21, 0x00


	//----- nvinfo : EIATTR_KPARAM_INFO
	.align		4
.L_23:
        /*0068*/ 	.byte	0x04, 0x17
        /*006a*/ 	.short	(.L_25 - .L_24)
.L_24:
        /*006c*/ 	.word	0x00000000
        /*0070*/ 	.short	0x0003
        /*0072*/ 	.short	0x0018
        /*0074*/ 	.byte	0x00, 0xf4, 0x21, 0x00


	//----- nvinfo : EIATTR_KPARAM_INFO
	.align		4
.L_25:
        /*0078*/ 	.byte	0x04, 0x17
        /*007a*/ 	.short	(.L_27 - .L_26)
.L_26:
        /*007c*/ 	.word	0x00000000
        /*0080*/ 	.short	0x0002
        /*0082*/ 	.short	0x0010
        /*0084*/ 	.byte	0x00, 0xf4, 0x21, 0x00


	//----- nvinfo : EIATTR_KPARAM_INFO
	.align		4
.L_27:
        /*0088*/ 	.byte	0x04, 0x17
        /*008a*/ 	.short	(.L_29 - .L_28)
.L_28:
        /*008c*/ 	.word	0x00000000
        /*0090*/ 	.short	0x0001
        /*0092*/ 	.short	0x0008
        /*0094*/ 	.byte	0x00, 0xf4, 0x21, 0x00


	//----- nvinfo : EIATTR_KPARAM_INFO
	.align		4
.L_29:
        /*0098*/ 	.byte	0x04, 0x17
        /*009a*/ 	.short	(.L_31 - .L_30)
.L_30:
        /*009c*/ 	.word	0x00000000
        /*00a0*/ 	.short	0x0000
        /*00a2*/ 	.short	0x0000
        /*00a4*/ 	.byte	0x00, 0xf4, 0x21, 0x00


	//----- nvinfo : EIATTR_SPARSE_MMA_MASK
	.align		4
.L_31:
        /*00a8*/ 	.byte	0x03, 0x50
        /*00aa*/ 	.short	0x0000


	//----- nvinfo : EIATTR_MAXREG_COUNT
	.align		4
        /*00ac*/ 	.byte	0x03, 0x1b
        /*00ae*/ 	.short	0x00ff


	//----- nvinfo : EIATTR_EXIT_INSTR_OFFSETS
	.align		4
        /*00b0*/ 	.byte	0x04, 0x1c
        /*00b2*/ 	.short	(.L_33 - .L_32)


	//   ....[0]....
.L_32:
        /*00b4*/ 	.word	0x00000950


	//----- nvinfo : EIATTR_REQNTID
	.align		4
.L_33:
        /*00b8*/ 	.byte	0x04, 0x10
        /*00ba*/ 	.short	(.L_35 - .L_34)
.L_34:
        /*00bc*/ 	.word	0x00000080
        /*00c0*/ 	.word	0x00000001
        /*00c4*/ 	.word	0x00000001


	//----- nvinfo : EIATTR_CBANK_PARAM_SIZE
	.align		4
.L_35:
        /*00c8*/ 	.byte	0x03, 0x19
        /*00ca*/ 	.short	0x004c


	//----- nvinfo : EIATTR_PARAM_CBANK
	.align		4
        /*00cc*/ 	.byte	0x04, 0x0a
        /*00ce*/ 	.short	(.L_37 - .L_36)
	.align		4
.L_36:
        /*00d0*/ 	.word	index@(.nv.constant0.triton_poi_fused__native_batch_norm_legit_no_training_add_convolution_leaky_relu_14)
        /*00d4*/ 	.short	0x0210
        /*00d6*/ 	.short	0x004c


	//----- nvinfo : EIATTR_SW_WAR
	.align		4
.L_37:
        /*00d8*/ 	.byte	0x04, 0x36
        /*00da*/ 	.short	(.L_39 - .L_38)
.L_38:
        /*00dc*/ 	.word	0x00000008
.L_39:


//--------------------- .nv.callgraph             --------------------------
	.section	.nv.callgraph,"",@"SHT_CUDA_CALLGRAPH"
	.align	4
	.sectionentsize	8
	.align		4
        /*0000*/ 	.word	0x00000000
	.align		4
        /*0004*/ 	.word	0xffffffff
	.align		4
        /*0008*/ 	.word	0x00000000
	.align		4
        /*000c*/ 	.word	0xfffffffe
	.align		4
        /*0010*/ 	.word	0x00000000
	.align		4
        /*0014*/ 	.word	0xfffffffd
	.align		4
        /*0018*/ 	.word	0x00000000
	.align		4
        /*001c*/ 	.word	0xfffffffc


//--------------------- .nv.constant4             --------------------------
	.section	.nv.constant4,"a",@progbits
	.align	8
	.align		8
.nv.constant4:
        /*0000*/ 	.dword	_$_str
	.align		8
        /*0008*/ 	.dword	_$_str_$_2


//--------------------- .text.triton_poi_fused__native_batch_norm_legit_no_training_add_convolution_leaky_relu_14 --------------------------
	.section	.text.triton_poi_fused__native_batch_norm_legit_no_training_add_convolution_leaky_relu_14,"ax",@progbits
	.align	128
        .global         triton_poi_fused__native_batch_norm_legit_no_training_add_convolution_leaky_relu_14
        .type           triton_poi_fused__native_batch_norm_legit_no_training_add_convolution_leaky_relu_14,@function
        .size           triton_poi_fused__native_batch_norm_legit_no_training_add_convolution_leaky_relu_14,(.L_x_1 - triton_poi_fused__native_batch_norm_legit_no_training_add_convolution_leaky_relu_14)
        .other          triton_poi_fused__native_batch_norm_legit_no_training_add_convolution_leaky_relu_14,@"STO_CUDA_ENTRY STV_DEFAULT"
triton_poi_fused__native_batch_norm_legit_no_training_add_convolution_leaky_relu_14:
.text.triton_poi_fused__native_batch_norm_legit_no_training_add_convolution_leaky_relu_14:
[----:B------:R-:W-:Y:S01]  /*0000*/  LDC R1, c[0x0][0x28] ;  /* 0x00000a00ff017b82 */ /* 0x000fe20000000800 */
[----:B------:R-:W1:Y:S07]  /*0010*/  S2R R0, SR_TID.X ;  /* 0x0000000000007919 */ /* 0x000e6e0000002100 */
[----:B------:R-:W2:Y:S01]  /*0020*/  LDC.64 R8, c[0x0][0x220] ;  /* 0x00008800ff087b82 */ /* 0x000ea20000000a00 */
[----:B------:R-:W-:Y:S01]  /*0030*/  ULDC.64 UR4, c[0x0][0x208] ;  /* 0x0000820000047ab9 */ /* 0x000fe20000000a00 */
[----:B------:R-:W3:Y:S06]  /*0040*/  S2R R3, SR_CTAID.X ;  /* 0x0000000000037919 */ /* 0x000eec0000002500 */
[----:B------:R-:W4:Y:S08]  /*0050*/  LDC.64 R28, c[0x0][0x210] ;  /* 0x00008400ff1c7b82 */ /* 0x000f300000000a00 */
[----:B------:R-:W5:Y:S08]  /*0060*/  LDC.64 R20, c[0x0][0x230] ;  /* 0x00008c00ff147b82 */ /* 0x000f700000000a00 */
[----:B------:R-:W5:Y:S01]  /*0070*/  LDC.64 R32, c[0x0][0x228] ;  /* 0x00008a00ff207b82 */ /* 0x000f620000000a00 */
[----:B-1----:R-:W-:-:S04]  /*0080*/  SHF.L.U32 R0, R0, 0x2, RZ ;  /* 0x0000000200007819 */ /* 0x002fc800000006ff */
[----:B------:R-:W-:Y:S02]  /*0090*/  LOP3.LUT R0, R0, 0x1fc, RZ, 0xc0, !PT ;  /* 0x000001fc00007812 */ /* 0x000fe400078ec0ff */
[----:B---3--:R-:W-:Y:S02]  /*00a0*/  SHF.R.S32.HI R2, RZ, 0x15, R3 ;  /* 0x00000015ff027819 */ /* 0x008fe40000011403 */
[----:B------:R-:W-:Y:S02]  /*00b0*/  LEA R0, R3, R0, 0xa ;  /* 0x0000000003007211 */ /* 0x000fe400078e50ff */
[----:B------:R-:W-:-:S03]  /*00c0*/  SGXT R3, R2, 0x1 ;  /* 0x000000010203781a */ /* 0x000fc60000000200 */
[----:B----4-:R-:W-:Y:S01]  /*00d0*/  IMAD.WIDE R28, R0, 0x4, R28 ;  /* 0x00000004001c7825 */ /* 0x010fe200078e021c */
[----:B------:R-:W-:-:S04]  /*00e0*/  LEA.HI R3, R3, R0, RZ, 0x6 ;  /* 0x0000000003037211 */ /* 0x000fc800078f30ff */
[----:B------:R-:W-:Y:S01]  /*00f0*/  LOP3.LUT R3, R3, 0xffffffc0, RZ, 0xc0, !PT ;  /* 0xffffffc003037812 */ /* 0x000fe200078ec0ff */
[----:B------:R-:W3:Y:S03]  /*0100*/  LDG.E.128 R4, desc[UR4][R28.64+0x800] ;  /* 0x000800041c047981 */ /* 0x000ee6000c1e1d00 */
[----:B------:R-:W-:Y:S01]  /*0110*/  IADD3 R2, R0, -R3, RZ ;  /* 0x8000000300027210 */ /* 0x000fe20007ffe0ff */
[----:B------:R-:W4:Y:S04]  /*0120*/  LDG.E.128 R12, desc[UR4][R28.64] ;  /* 0x000000041c0c7981 */ /* 0x000f28000c1e1d00 */
[----:B--2---:R-:W-:-:S06]  /*0130*/  IMAD.WIDE R8, R2, 0x4, R8 ;  /* 0x0000000402087825 */ /* 0x004fcc00078e0208 */
[----:B------:R-:W3:Y:S01]  /*0140*/  LDG.E.EL.128 R8, desc[UR4][R8.64] ;  /* 0x0000000408087981 */ /* 0x000ee2000c2e1d00 */
[----:B-----5:R-:W-:-:S04]  /*0150*/  IMAD.WIDE R20, R2, 0x4, R20 ;  /* 0x0000000402147825 */ /* 0x020fc800078e0214 */
[----:B0-----:R-:W-:Y:S02]  /*0160*/  IMAD.WIDE R32, R0, 0x4, R32 ;  /* 0x0000000400207825 */ /* 0x001fe400078e0220 */
[----:B------:R-:W2:Y:S04]  /*0170*/  LDG.E.EL.128 R20, desc[UR4][R20.64] ;  /* 0x0000000414147981 */ /* 0x000ea8000c2e1d00 */
[----:B------:R-:W2:Y:S04]  /*0180*/  LDG.E.128 R16, desc[UR4][R32.64+0x800] ;  /* 0x0008000420107981 */ /* 0x000ea8000c1e1d00 */
[----:B------:R-:W5:Y:S01]  /*0190*/  LDG.E.128 R24, desc[UR4][R32.64] ;  /* 0x0000000420187981 */ /* 0x000f62000c1e1d00 */
[--C-:B---3--:R-:W-:Y:S01]  /*01a0*/  FADD R3, R7, R11.reuse ;  /* 0x0000000b07037221 */ /* 0x108fe20000000000 */
[----:B----4-:R-:W-:Y:S01]  /*01b0*/  FADD R11, R15, R11 ;  /* 0x0000000b0f0b7221 */ /* 0x010fe20000000000 */
[----:B------:R-:W-:-:S02]  /*01c0*/  FADD R15, R6, R10 ;  /* 0x0000000a060f7221 */ /* 0x000fc40000000000 */
[----:B------:R-:W0:Y:S01]  /*01d0*/  LDC.64 R6, c[0x0][0x240] ;  /* 0x00009000ff067b82 */ /* 0x000e220000000a00 */
[----:B------:R-:W-:Y:S01]  /*01e0*/  FADD R10, R14, R10 ;  /* 0x0000000a0e0a7221 */ /* 0x000fe20000000000 */
[----:B------:R-:W-:Y:S01]  /*01f0*/  FADD R14, R5, R9 ;  /* 0x00000009050e7221 */ /* 0x000fe20000000000 */
[----:B------:R-:W-:Y:S01]  /*0200*/  FADD R30, R4, R8 ;  /* 0x00000008041e7221 */ /* 0x000fe20000000000 */
[----:B0-----:R-:W-:-:S06]  /*0210*/  IMAD.WIDE R6, R2, 0x4, R6 ;  /* 0x0000000402067825 */ /* 0x001fcc00078e0206 */
[----:B------:R-:W3:Y:S01]  /*0220*/  LDG.E.EL.128 R4, desc[UR4][R6.64] ;  /* 0x0000000406047981 */ /* 0x000ee2000c2e1d00 */
[----:B------:R-:W-:Y:S01]  /*0230*/  FADD R9, R13, R9 ;  /* 0x000000090d097221 */ /* 0x000fe20000000000 */
[--C-:B--2---:R-:W-:Y:S01]  /*0240*/  FADD R18, R18, R22.reuse ;  /* 0x0000001612127221 */ /* 0x104fe20000000000 */
[----:B-----5:R-:W-:Y:S01]  /*0250*/  FADD R13, R26, R22 ;  /* 0x000000161a0d7221 */ /* 0x020fe20000000000 */
[----:B------:R-:W-:Y:S01]  /*0260*/  FADD R8, R12, R8 ;  /* 0x000000080c087221 */ /* 0x000fe20000000000 */
[--C-:B------:R-:W-:Y:S01]  /*0270*/  FADD R12, R19, R23.reuse ;  /* 0x00000017130c7221 */ /* 0x100fe20000000000 */
[----:B------:R-:W-:Y:S01]  /*0280*/  FADD R27, R27, R23 ;  /* 0x000000171b1b7221 */ /* 0x000fe20000000000 */
[----:B---3--:R-:W-:-:S06]  /*0290*/  FADD R22, R5, 0.0010000000474974513054 ;  /* 0x3a83126f05167421 */ /* 0x008fcc0000000000 */
[----:B------:R-:W0:Y:S01]  /*02a0*/  MUFU.SQRT R22, R22 ;  /* 0x0000001600167308 */ /* 0x000e220000002000 */
[----:B------:R-:W-:-:S07]  /*02b0*/  FADD R4, R4, 0.0010000000474974513054 ;  /* 0x3a83126f04047421 */ /* 0x000fce0000000000 */
[----:B------:R-:W1:Y:S01]  /*02c0*/  MUFU.SQRT R4, R4 ;  /* 0x0000000400047308 */ /* 0x000e620000002000 */
[C---:B0-----:R-:W-:Y:S02]  /*02d0*/  FSETP.GT.AND P4, PT, R22.reuse, 8.50705917302346158658e+37, PT ;  /* 0x7e8000001600780b */ /* 0x041fe40003f84000 */
[----:B------:R-:W-:Y:S01]  /*02e0*/  FSETP.GEU.AND P3, PT, R22, 1.175494350822287508e-38, PT ;  /* 0x008000001600780b */ /* 0x000fe20003f6e000 */
[----:B------:R-:W-:Y:S01]  /*02f0*/  FADD R26, R7, 0.0010000000474974513054 ;  /* 0x3a83126f071a7421 */ /* 0x000fe20000000000 */
[----:B-1----:R-:W-:-:S09]  /*0300*/  FSETP.GT.AND P6, PT, R4, 8.50705917302346158658e+37, PT ;  /* 0x7e8000000400780b */ /* 0x002fd20003fc4000 */
[----:B------:R-:W-:Y:S01]  /*0310*/  @P4 FMUL R22, R22, 0.25 ;  /* 0x3e80000016164820 */ /* 0x000fe20000400000 */
[----:B------:R-:W-:-:S03]  /*0320*/  FSETP.GEU.AND P5, PT, R4, 1.175494350822287508e-38, PT ;  /* 0x008000000400780b */ /* 0x000fc60003fae000 */
[----:B------:R-:W-:-:S04]  /*0330*/  @!P3 FMUL R22, R22, 16777216 ;  /* 0x4b8000001616b820 */ /* 0x000fc80000400000 */
[----:B------:R0:W-:Y:S01]  /*0340*/  MUFU.RCP R7, R22 ;  /* 0x0000001600077308 */ /* 0x0001e20000001000 */
[----:B------:R-:W-:Y:S01]  /*0350*/  @P6 FMUL R4, R4, 0.25 ;  /* 0x3e80000004046820 */ /* 0x000fe20000400000 */
[----:B------:R-:W-:Y:S01]  /*0360*/  FADD R5, R17, R21 ;  /* 0x0000001511057221 */ /* 0x000fe20000000000 */
[----:B0-----:R-:W0:Y:S01]  /*0370*/  LDC.64 R22, c[0x0][0x238] ;  /* 0x00008e00ff167b82 */ /* 0x001e220000000a00 */
[----:B------:R-:W-:Y:S01]  /*0380*/  FADD R17, R16, R20 ;  /* 0x0000001410117221 */ /* 0x000fe20000000000 */
[----:B------:R-:W-:Y:S01]  /*0390*/  HFMA2.MMA R16, -RZ, RZ, 1.625, 0 ;  /* 0x3e800000ff107435 */ /* 0x000fe200000001ff */
[----:B------:R-:W-:Y:S01]  /*03a0*/  @!P5 FMUL R4, R4, 16777216 ;  /* 0x4b8000000404d820 */ /* 0x000fe20000400000 */
[----:B------:R-:W-:-:S03]  /*03b0*/  FADD R19, R6, 0.0010000000474974513054 ;  /* 0x3a83126f06137421 */ /* 0x000fc60000000000 */
[----:B------:R-:W1:Y:S01]  /*03c0*/  MUFU.RCP R35, R4 ;  /* 0x0000000400237308 */ /* 0x000e620000001000 */
[----:B------:R-:W-:Y:S01]  /*03d0*/  FADD R6, R25, R21 ;  /* 0x0000001519067221 */ /* 0x000fe20000000000 */
[----:B------:R-:W-:-:S03]  /*03e0*/  FADD R21, R24, R20 ;  /* 0x0000001418157221 */ /* 0x000fc60000000000 */
[----:B------:R-:W-:-:S05]  /*03f0*/  FSEL R20, R16, 1, P6 ;  /* 0x3f80000010147808 */ /* 0x000fca0003000000 */
[----:B------:R-:W-:Y:S01]  /*0400*/  @!P5 FMUL R20, R20, 16777216 ;  /* 0x4b8000001414d820 */ /* 0x000fe20000400000 */
[----:B------:R-:W-:Y:S01]  /*0410*/  FADD R8, R8, R21 ;  /* 0x0000001508087221 */ /* 0x000fe20000000000 */
[----:B0-----:R-:W-:-:S04]  /*0420*/  IMAD.WIDE R22, R2, 0x4, R22 ;  /* 0x0000000402167825 */ /* 0x001fc800078e0216 */
[----:B-1----:R-:W-:Y:S02]  /*0430*/  FMUL R35, R35, R20 ;  /* 0x0000001423237220 */ /* 0x002fe40000400000 */
[----:B------:R-:W2:Y:S01]  /*0440*/  LDG.E.EL.128 R20, desc[UR4][R22.64] ;  /* 0x0000000416147981 */ /* 0x000ea2000c2e1d00 */
[----:B------:R-:W0:Y:S08]  /*0450*/  MUFU.SQRT R19, R19 ;  /* 0x0000001300137308 */ /* 0x000e300000002000 */
[----:B------:R-:W1:Y:S01]  /*0460*/  MUFU.SQRT R26, R26 ;  /* 0x0000001a001a7308 */ /* 0x000e620000002000 */
[----:B0-----:R-:W-:-:S02]  /*0470*/  FSETP.GT.AND P2, PT, R19, 8.50705917302346158658e+37, PT ;  /* 0x7e8000001300780b */ /* 0x001fc40003f44000 */
[----:B------:R-:W-:Y:S02]  /*0480*/  FSETP.GEU.AND P0, PT, R19, 1.175494350822287508e-38, PT ;  /* 0x008000001300780b */ /* 0x000fe40003f0e000 */
[----:B------:R-:W-:Y:S02]  /*0490*/  FSEL R4, R16, 1, P4 ;  /* 0x3f80000010047808 */ /* 0x000fe40002000000 */
[----:B-1----:R-:W-:-:S07]  /*04a0*/  FSETP.GT.AND P1, PT, R26, 8.50705917302346158658e+37, PT ;  /* 0x7e8000001a00780b */ /* 0x002fce0003f24000 */
[----:B------:R-:W-:Y:S01]  /*04b0*/  @P2 FMUL R19, R19, 0.25 ;  /* 0x3e80000013132820 */ /* 0x000fe20000400000 */
[----:B------:R-:W-:-:S03]  /*04c0*/  FSETP.GEU.AND P6, PT, R26, 1.175494350822287508e-38, PT ;  /* 0x008000001a00780b */ /* 0x000fc60003fce000 */
[----:B------:R-:W-:Y:S01]  /*04d0*/  @!P0 FMUL R19, R19, 16777216 ;  /* 0x4b80000013138820 */ /* 0x000fe20000400000 */
[----:B------:R-:W-:-:S03]  /*04e0*/  @!P3 FMUL R4, R4, 16777216 ;  /* 0x4b8000000404b820 */ /* 0x000fc60000400000 */
[----:B------:R-:W0:Y:S01]  /*04f0*/  MUFU.RCP R31, R19 ;  /* 0x00000013001f7308 */ /* 0x000e220000001000 */
[----:B------:R-:W-:Y:S01]  /*0500*/  FMUL R7, R7, R4 ;  /* 0x0000000407077220 */ /* 0x000fe20000400000 */
[----:B------:R-:W-:Y:S01]  /*0510*/  FSEL R4, R16, 1, P2 ;  /* 0x3f80000010047808 */ /* 0x000fe20001000000 */
[----:B------:R-:W-:-:S04]  /*0520*/  @P1 FMUL R26, R26, 0.25 ;  /* 0x3e8000001a1a1820 */ /* 0x000fc80000400000 */
[----:B------:R-:W-:Y:S01]  /*0530*/  @!P6 FMUL R26, R26, 16777216 ;  /* 0x4b8000001a1ae820 */ /* 0x000fe20000400000 */
[----:B------:R-:W-:-:S03]  /*0540*/  @!P0 FMUL R4, R4, 16777216 ;  /* 0x4b80000004048820 */ /* 0x000fc60000400000 */
[----:B------:R-:W1:Y:S01]  /*0550*/  MUFU.RCP R25, R26 ;  /* 0x0000001a00197308 */ /* 0x000e620000001000 */
[----:B0-----:R-:W-:Y:S01]  /*0560*/  FMUL R31, R31, R4 ;  /* 0x000000041f1f7220 */ /* 0x001fe20000400000 */
[----:B------:R-:W-:Y:S01]  /*0570*/  FADD R4, R30, R17 ;  /* 0x000000111e047221 */ /* 0x000fe20000000000 */
[----:B------:R-:W-:Y:S01]  /*0580*/  FADD R5, R14, R5 ;  /* 0x000000050e057221 */ /* 0x000fe20000000000 */
[----:B------:R-:W-:Y:S01]  /*0590*/  FSEL R16, R16, 1, P1 ;  /* 0x3f80000010107808 */ /* 0x000fe20000800000 */
[----:B------:R-:W-:Y:S01]  /*05a0*/  FADD R9, R9, R6 ;  /* 0x0000000609097221 */ /* 0x000fe20000000000 */
[----:B------:R-:W-:-:S03]  /*05b0*/  FADD R6, R15, R18 ;  /* 0x000000120f067221 */ /* 0x000fc60000000000 */
[----:B------:R-:W-:-:S04]  /*05c0*/  @!P6 FMUL R16, R16, 16777216 ;  /* 0x4b8000001010e820 */ /* 0x000fc80000400000 */
[----:B-1----:R-:W-:Y:S02]  /*05d0*/  FMUL R25, R25, R16 ;  /* 0x0000001019197220 */ /* 0x002fe40000400000 */
[----:B------:R-:W0:Y:S01]  /*05e0*/  LDC.64 R16, c[0x0][0x250] ;  /* 0x00009400ff107b82 */ /* 0x000e220000000a00 */
[----:B------:R-:W-:Y:S01]  /*05f0*/  FADD R10, R10, R13 ;  /* 0x0000000d0a0a7221 */ /* 0x000fe20000000000 */
[----:B0-----:R-:W-:-:S06]  /*0600*/  IMAD.WIDE R16, R2, 0x4, R16 ;  /* 0x0000000402107825 */ /* 0x001fcc00078e0210 */
[----:B------:R-:W3:Y:S01]  /*0610*/  LDG.E.EL.128 R16, desc[UR4][R16.64] ;  /* 0x0000000410107981 */ /* 0x000ee2000c2e1d00 */
[----:B--2---:R-:W-:-:S04]  /*0620*/  FADD R14, -R20, R4 ;  /* 0x00000004140e7221 */ /* 0x004fc80000000100 */
[----:B------:R-:W-:Y:S01]  /*0630*/  FMUL R33, R35, R14 ;  /* 0x0000000e23217220 */ /* 0x000fe20000400000 */
[----:B------:R-:W-:Y:S01]  /*0640*/  FADD R14, -R22, R6 ;  /* 0x00000006160e7221 */ /* 0x000fe20000000100 */
[C---:B------:R-:W-:Y:S01]  /*0650*/  FADD R26, -R21.reuse, R5 ;  /* 0x00000005151a7221 */ /* 0x040fe20000000100 */
[----:B------:R-:W-:Y:S02]  /*0660*/  FADD R30, -R21, R9 ;  /* 0x00000009151e7221 */ /* 0x000fe40000000100 */
[----:B------:R-:W-:Y:S02]  /*0670*/  FMUL R21, R31, R14 ;  /* 0x0000000e1f157220 */ /* 0x000fe40000400000 */
[----:B------:R-:W0:Y:S01]  /*0680*/  LDC.64 R14, c[0x0][0x248] ;  /* 0x00009200ff0e7b82 */ /* 0x000e220000000a00 */
[C---:B------:R-:W-:Y:S01]  /*0690*/  FMUL R26, R7.reuse, R26 ;  /* 0x0000001a071a7220 */ /* 0x040fe20000400000 */
[----:B------:R-:W-:Y:S01]  /*06a0*/  FMUL R30, R7, R30 ;  /* 0x0000001e071e7220 */ /* 0x000fe20000400000 */
[----:B------:R-:W-:Y:S01]  /*06b0*/  FADD R7, R3, R12 ;  /* 0x0000000c03077221 */ /* 0x000fe20000000000 */
[----:B0-----:R-:W-:-:S06]  /*06c0*/  IMAD.WIDE R14, R2, 0x4, R14 ;  /* 0x00000004020e7825 */ /* 0x001fcc00078e020e */
[----:B------:R-:W3:Y:S01]  /*06d0*/  LDG.E.EL.128 R12, desc[UR4][R14.64] ;  /* 0x000000040e0c7981 */ /* 0x000ee2000c2e1d00 */
[----:B------:R-:W-:-:S04]  /*06e0*/  FADD R20, -R20, R8 ;  /* 0x0000000814147221 */ /* 0x000fc80000000100 */
[----:B------:R-:W-:Y:S01]  /*06f0*/  FMUL R35, R35, R20 ;  /* 0x0000001423237220 */ /* 0x000fe20000400000 */
[----:B------:R-:W-:-:S04]  /*0700*/  FADD R11, R11, R27 ;  /* 0x0000001b0b0b7221 */ /* 0x000fc80000000000 */
[----:B------:R-:W-:-:S04]  /*0710*/  FADD R2, -R23, R11 ;  /* 0x0000000b17027221 */ /* 0x000fc80000000100 */
[----:B------:R-:W-:Y:S01]  /*0720*/  FMUL R2, R25, R2 ;  /* 0x0000000219027220 */ /* 0x000fe20000400000 */
[----:B------:R-:W-:-:S04]  /*0730*/  FADD R22, -R22, R10 ;  /* 0x0000000a16167221 */ /* 0x000fc80000000100 */
[----:B------:R-:W-:Y:S01]  /*0740*/  FMUL R31, R31, R22 ;  /* 0x000000161f1f7220 */ /* 0x000fe20000400000 */
[----:B------:R-:W-:Y:S04]  /*0750*/  STG.E.128 desc[UR4][R28.64], R8 ;  /* 0x000000081c007986 */ /* 0x000fe8000c101d04 */
[----:B------:R-:W-:Y:S01]  /*0760*/  STG.E.128 desc[UR4][R28.64+0x800], R4 ;  /* 0x000800041c007986 */ /* 0x000fe2000c101d04 */
[C-C-:B---3--:R-:W-:Y:S01]  /*0770*/  FFMA R24, R12.reuse, R35, R16.reuse ;  /* 0x000000230c187223 */ /* 0x148fe20000000010 */
[----:B------:R-:W-:Y:S01]  /*0780*/  FFMA R20, R12, R33, R16 ;  /* 0x000000210c147223 */ /* 0x000fe20000000010 */
[----:B------:R-:W-:-:S04]  /*0790*/  FADD R12, -R23, R7 ;  /* 0x00000007170c7221 */ /* 0x000fc80000000100 */
[----:B------:R-:W-:-:S04]  /*07a0*/  FMUL R12, R25, R12 ;  /* 0x0000000c190c7220 */ /* 0x000fc80000400000 */
[C-C-:B------:R-:W-:Y:S01]  /*07b0*/  FFMA R23, R15.reuse, R12, R19.reuse ;  /* 0x0000000c0f177223 */ /* 0x140fe20000000013 */
[----:B------:R-:W-:Y:S02]  /*07c0*/  FFMA R27, R15, R2, R19 ;  /* 0x000000020f1b7223 */ /* 0x000fe40000000013 */
[----:B------:R-:W0:Y:S02]  /*07d0*/  LDC.64 R2, c[0x0][0x218] ;  /* 0x00008600ff027b82 */ /* 0x000e240000000a00 */
[----:B------:R-:W-:Y:S01]  /*07e0*/  FSETP.GT.AND P6, PT, R23, RZ, PT ;  /* 0x000000ff1700720b */ /* 0x000fe20003fc4000 */
[C-C-:B------:R-:W-:Y:S01]  /*07f0*/  FFMA R22, R14.reuse, R21, R18.reuse ;  /* 0x000000150e167223 */ /* 0x140fe20000000012 */
[C-C-:B------:R-:W-:Y:S01]  /*0800*/  FFMA R21, R13.reuse, R26, R17.reuse ;  /* 0x0000001a0d157223 */ /* 0x140fe20000000011 */
[----:B------:R-:W-:Y:S01]  /*0810*/  FFMA R26, R14, R31, R18 ;  /* 0x0000001f0e1a7223 */ /* 0x000fe20000000012 */
[----:B------:R-:W-:Y:S01]  /*0820*/  FFMA R25, R13, R30, R17 ;  /* 0x0000001e0d197223 */ /* 0x000fe20000000011 */
[----:B------:R-:W-:-:S02]  /*0830*/  FSETP.GT.AND P3, PT, R27, RZ, PT ;  /* 0x000000ff1b00720b */ /* 0x000fc40003f64000 */
[----:B------:R-:W-:Y:S02]  /*0840*/  FSETP.GT.AND P5, PT, R22, RZ, PT ;  /* 0x000000ff1600720b */ /* 0x000fe40003fa4000 */
[----:B------:R-:W-:Y:S02]  /*0850*/  FSETP.GT.AND P4, PT, R21, RZ, PT ;  /* 0x000000ff1500720b */ /* 0x000fe40003f84000 */
[----:B------:R-:W-:Y:S02]  /*0860*/  FSETP.GT.AND P2, PT, R26, RZ, PT ;  /* 0x000000ff1a00720b */ /* 0x000fe40003f44000 */
[----:B------:R-:W-:Y:S01]  /*0870*/  @!P6 FMUL R23, R23, 0.10000000149011611938 ;  /* 0x3dcccccd1717e820 */ /* 0x000fe20000400000 */
[----:B------:R-:W-:Y:S02]  /*0880*/  FSETP.GT.AND P1, PT, R25, RZ, PT ;  /* 0x000000ff1900720b */ /* 0x000fe40003f24000 */
[----:B------:R-:W-:Y:S02]  /*0890*/  FSETP.GT.AND P0, PT, R24, RZ, PT ;  /* 0x000000ff1800720b */ /* 0x000fe40003f04000 */
[----:B------:R-:W-:Y:S01]  /*08a0*/  FSETP.GT.AND P6, PT, R20, RZ, PT ;  /* 0x000000ff1400720b */ /* 0x000fe20003fc4000 */
[----:B------:R-:W-:Y:S01]  /*08b0*/  @!P3 FMUL R27, R27, 0.10000000149011611938 ;  /* 0x3dcccccd1b1bb820 */ /* 0x000fe20000400000 */
[----:B------:R-:W-:Y:S01]  /*08c0*/  @!P5 FMUL R22, R22, 0.10000000149011611938 ;  /* 0x3dcccccd1616d820 */ /* 0x000fe20000400000 */
[----:B0-----:R-:W-:-:S04]  /*08d0*/  IMAD.WIDE R2, R0, 0x4, R2 ;  /* 0x0000000400027825 */ /* 0x001fc800078e0202 */
[----:B------:R-:W-:Y:S01]  /*08e0*/  @!P4 FMUL R21, R21, 0.10000000149011611938 ;  /* 0x3dcccccd1515c820 */ /* 0x000fe20000400000 */
[----:B------:R-:W-:Y:S01]  /*08f0*/  @!P2 FMUL R26, R26, 0.10000000149011611938 ;  /* 0x3dcccccd1a1aa820 */ /* 0x000fe20000400000 */
[----:B------:R-:W-:Y:S02]  /*0900*/  @!P1 FMUL R25, R25, 0.10000000149011611938 ;  /* 0x3dcccccd19199820 */ /* 0x000fe40000400000 */
[----:B------:R-:W-:Y:S02]  /*0910*/  @!P0 FMUL R24, R24, 0.10000000149011611938 ;  /* 0x3dcccccd18188820 */ /* 0x000fe40000400000 */
[----:B------:R-:W-:-:S03]  /*0920*/  @!P6 FMUL R20, R20, 0.10000000149011611938 ;  /* 0x3dcccccd1414e820 */ /* 0x000fc60000400000 */
[----:B------:R-:W-:Y:S04]  /*0930*/  STG.E.128 desc[UR4][R2.64], R24 ;  /* 0x0000001802007986 */ /* 0x000fe8000c101d04 */
[----:B------:R-:W-:Y:S01]  /*0940*/  STG.E.128 desc[UR4][R2.64+0x800], R20 ;  /* 0x0008001402007986 */ /* 0x000fe2000c101d04 */
[----:B------:R-:W-:Y:S05]  /*0950*/  EXIT ;  /* 0x000000000000794d */ /* 0x000fea0003800000 */
.L_x_0:
[----:B------:R-:W-:-:S00]  /*0960*/  BRA `(.L_x_0) ;  /* 0xfffffffc00fc7947 */ /* 0x000fc0000383ffff */
[----:B------:R-:W-:-:S00]  /*0970*/  NOP ;  /* 0x0000000000007918 */ /* 0x000fc00000000000 */
        /* <DEDUP_REMOVED lines=8> */
.L_x_1:


//--------------------- .nv.global.init           --------------------------
	.section	.nv.global.init,"aw",@progbits
.nv.global.init:
	.type		_$_str,@object
	.size		_$_str,(_$_str_$_2 - _$_str)
_$_str:
        /*0000*/ 	.byte	0x5f, 0x5f, 0x43, 0x55, 0x44, 0x41, 0x5f, 0x46, 0x54, 0x5a, 0x00
	.type		_$_str_$_2,@object
	.size		_$_str_$_2,(.L_1 - _$_str_$_2)
_$_str_$_2:
        /*000b*/ 	.byte	0x5f, 0x5f, 0x43, 0x55, 0x44, 0x41, 0x5f, 0x50, 0x52, 0x45, 0x43, 0x5f, 0x53, 0x51, 0x52, 0x54
        /*001b*/ 	.byte	0x00
.L_1:


//--------------------- .nv.constant0.triton_poi_fused__native_batch_norm_legit_no_training_add_convolution_leaky_relu_14 --------------------------
	.section	.nv.constant0.triton_poi_fused__native_batch_norm_legit_no_training_add_convolution_leaky_relu_14,"a",@progbits
	.sectionflags	@""
	.align	4
.nv.constant0.triton_poi_fused__native_batch_norm_legit_no_training_add_convolution_leaky_relu_14:
	.zero		604
